	.headerflags	@"EF_CUDA_TEXMODE_UNIFIED EF_CUDA_64BIT_ADDRESS EF_CUDA_ACCELERATORS EF_CUDA_SM90 EF_CUDA_VIRTUAL_SM(EF_CUDA_SM90)"
	.elftype	@"ET_EXEC"


//--------------------- .nv.info                  --------------------------
	.section	.nv.info,"",@"SHT_CUDA_INFO"
	.align	4


	//----- nvinfo : EIATTR_REGCOUNT
	.align		4
        /*0000*/ 	.byte	0x04, 0x2f
        /*0002*/ 	.short	(.L_1 - .L_0)
	.align		4
.L_0:
        /*0004*/ 	.word	index@(triton_poi_fused_add_convolution_leaky_relu_36)
        /*0008*/ 	.word	0x00000020


	//----- nvinfo : EIATTR_MIN_STACK_SIZE
	.align		4
.L_1:
        /*000c*/ 	.byte	0x04, 0x12
        /*000e*/ 	.short	(.L_3 - .L_2)
	.align		4
.L_2:
        /*0010*/ 	.word	index@(triton_poi_fused_add_convolution_leaky_relu_36)
        /*0014*/ 	.word	0x00000000


	//----- nvinfo : EIATTR_FRAME_SIZE
	.align		4
.L_3:
        /*0018*/ 	.byte	0x04, 0x11
        /*001a*/ 	.short	(.L_5 - .L_4)
	.align		4
.L_4:
        /*001c*/ 	.word	index@(triton_poi_fused_add_convolution_leaky_relu_36)
        /*0020*/ 	.word	0x00000000


	//----- nvinfo : EIATTR_MIN_STACK_SIZE
	.align		4
.L_5:
        /*0024*/ 	.byte	0x04, 0x12
        /*0026*/ 	.short	(.L_7 - .L_6)
	.align		4
.L_6:
        /*0028*/ 	.word	index@(triton_poi_fused_add_convolution_leaky_relu_36)
        /*002c*/ 	.word	0x00000000
.L_7:


//--------------------- .nv.info.triton_poi_fused_add_convolution_leaky_relu_36 --------------------------
	.section	.nv.info.triton_poi_fused_add_convolution_leaky_relu_36,"",@"SHT_CUDA_INFO"
	.sectionflags	@""
	.align	4


	//----- nvinfo : EIATTR_CUDA_API_VERSION
	.align		4
        /*0000*/ 	.byte	0x04, 0x37
        /*0002*/ 	.short	(.L_9 - .L_8)
.L_8:
        /*0004*/ 	.word	0x0000007c


	//----- nvinfo : EIATTR_KPARAM_INFO
	.align		4
.L_9:
        /*0008*/ 	.byte	0x04, 0x17
        /*000a*/ 	.short	(.L_11 - .L_10)
.L_10:
        /*000c*/ 	.word	0x00000000
        /*0010*/ 	.short	0x0005
        /*0012*/ 	.short	0x0028
        /*0014*/ 	.byte	0x00, 0xf0, 0x11, 0x00


	//----- nvinfo : EIATTR_KPARAM_INFO
	.align		4
.L_11:
        /*0018*/ 	.byte	0x04, 0x17
        /*001a*/ 	.short	(.L_13 - .L_12)
.L_12:
        /*001c*/ 	.word	0x00000000
        /*0020*/ 	.short	0x0004
        /*0022*/ 	.short	0x0020
        /*0024*/ 	.byte	0x00, 0xf4, 0x21, 0x00


	//----- nvinfo : EIATTR_KPARAM_INFO
	.align		4
.L_13:
        /*0028*/ 	.byte	0x04, 0x17
        /*002a*/ 	.short	(.L_15 - .L_14)
.L_14:
        /*002c*/ 	.word	0x00000000
        /*0030*/ 	.short	0x0003
        /*0032*/ 	.short	0x0018
        /*0034*/ 	.byte	0x00, 0xf4, 0x21, 0x00


	//----- nvinfo : EIATTR_KPARAM_INFO
	.align		4
.L_15:
        /*0038*/ 	.byte	0x04, 0x17
        /*003a*/ 	.short	(.L_17 - .L_16)
.L_16:
        /*003c*/ 	.word	0x00000000
        /*0040*/ 	.short	0x0002
        /*0042*/ 	.short	0x0010
        /*0044*/ 	.byte	0x00, 0xf4, 0x21, 0x00


	//----- nvinfo : EIATTR_KPARAM_INFO
	.align		4
.L_17:
        /*0048*/ 	.byte	0x04, 0x17
        /*004a*/ 	.short	(.L_19 - .L_18)
.L_18:
        /*004c*/ 	.word	0x00000000
        /*0050*/ 	.short	0x0001
        /*0052*/ 	.short	0x0008
        /*0054*/ 	.byte	0x00, 0xf4, 0x21, 0x00


	//----- nvinfo : EIATTR_KPARAM_INFO
	.align		4
.L_19:
        /*0058*/ 	.byte	0x04, 0x17
        /*005a*/ 	.short	(.L_21 - .L_20)
.L_20:
        /*005c*/ 	.word	0x00000000
        /*0060*/ 	.short	0x0000
        /*0062*/ 	.short	0x0000
        /*0064*/ 	.byte	0x00, 0xf4, 0x21, 0x00


	//----- nvinfo : EIATTR_SPARSE_MMA_MASK
	.align		4
.L_21:
        /*0068*/ 	.byte	0x03, 0x50
        /*006a*/ 	.short	0x0000


	//----- nvinfo : EIATTR_MAXREG_COUNT
	.align		4
        /*006c*/ 	.byte	0x03, 0x1b
        /*006e*/ 	.short	0x00ff


	//----- nvinfo : EIATTR_EXIT_INSTR_OFFSETS
	.align		4
        /*0070*/ 	.byte	0x04, 0x1c
        /*0072*/ 	.short	(.L_23 - .L_22)


	//   ....[0]....
.L_22:
        /*0074*/ 	.word	0x000005a0


	//----- nvinfo : EIATTR_REQNTID
	.align		4
.L_23:
        /*0078*/ 	.byte	0x04, 0x10
        /*007a*/ 	.short	(.L_25 - .L_24)
.L_24:
        /*007c*/ 	.word	0x00000080
        /*0080*/ 	.word	0x00000001
        /*0084*/ 	.word	0x00000001


	//----- nvinfo : EIATTR_CBANK_PARAM_SIZE
	.align		4
.L_25:
        /*0088*/ 	.byte	0x03, 0x19
        /*008a*/ 	.short	0x002c


	//----- nvinfo : EIATTR_PARAM_CBANK
	.align		4
        /*008c*/ 	.byte	0x04, 0x0a
        /*008e*/ 	.short	(.L_27 - .L_26)
	.align		4
.L_26:
        /*0090*/ 	.word	index@(.nv.constant0.triton_poi_fused_add_convolution_leaky_relu_36)
        /*0094*/ 	.short	0x0210
        /*0096*/ 	.short	0x002c


	//----- nvinfo : EIATTR_SW_WAR
	.align		4
.L_27:
        /*0098*/ 	.byte	0x04, 0x36
        /*009a*/ 	.short	(.L_29 - .L_28)
.L_28:
        /*009c*/ 	.word	0x00000008
.L_29:


//--------------------- .nv.callgraph             --------------------------
	.section	.nv.callgraph,"",@"SHT_CUDA_CALLGRAPH"
	.align	4
	.sectionentsize	8
	.align		4
        /*0000*/ 	.word	0x00000000
	.align		4
        /*0004*/ 	.word	0xffffffff
	.align		4
        /*0008*/ 	.word	0x00000000
	.align		4
        /*000c*/ 	.word	0xfffffffe
	.align		4
        /*0010*/ 	.word	0x00000000
	.align		4
        /*0014*/ 	.word	0xfffffffd
	.align		4
        /*0018*/ 	.word	0x00000000
	.align		4
        /*001c*/ 	.word	0xfffffffc


//--------------------- .text.triton_poi_fused_add_convolution_leaky_relu_36 --------------------------
	.section	.text.triton_poi_fused_add_convolution_leaky_relu_36,"ax",@progbits
	.align	128
        .global         triton_poi_fused_add_convolution_leaky_relu_36
        .type           triton_poi_fused_add_convolution_leaky_relu_36,@function
        .size           triton_poi_fused_add_convolution_leaky_relu_36,(.L_x_1 - triton_poi_fused_add_convolution_leaky_relu_36)
        .other          triton_poi_fused_add_convolution_leaky_relu_36,@"STO_CUDA_ENTRY STV_DEFAULT"
triton_poi_fused_add_convolution_leaky_relu_36:
.text.triton_poi_fused_add_convolution_leaky_relu_36:
[----:B------:R-:W-:Y:S01]  /*0000*/  LDC R1, c[0x0][0x28] ;  /* 0x00000a00ff017b82 */ /* 0x000fe20000000800 */
[----:B------:R-:W1:Y:S07]  /*0010*/  S2R R0, SR_TID.X ;  /* 0x0000000000007919 */ /* 0x000e6e0000002100 */
[----:B------:R-:W2:Y:S01]  /*0020*/  LDC.64 R24, c[0x0][0x218] ;  /* 0x00008600ff187b82 */ /* 0x000ea20000000a00 */
[----:B------:R-:W-:Y:S01]  /*0030*/  ULDC.64 UR4, c[0x0][0x208] ;  /* 0x0000820000047ab9 */ /* 0x000fe20000000a00 */
[----:B------:R-:W-:Y:S01]  /*0040*/  ULDC.64 UR6, c[0x0][0x228] ;  /* 0x00008a0000067ab9 */ /* 0x000fe20000000a00 */
[----:B------:R-:W3:Y:S01]  /*0050*/  S2R R3, SR_CTAID.X ;  /* 0x0000000000037919 */ /* 0x000ee20000002500 */
[----:B-1----:R-:W-:-:S05]  /*0060*/  IMAD.SHL.U32 R0, R0, 0x4, RZ ;  /* 0x0000000400007824 */ /* 0x002fca00078e00ff */
[----:B------:R-:W-:-:S05]  /*0070*/  LOP3.LUT R0, R0, 0x1fc, RZ, 0xc0, !PT ;  /* 0x000001fc00007812 */ /* 0x000fca00078ec0ff */
[----:B---3--:R-:W-:-:S04]  /*0080*/  IMAD R0, R3, 0x200, R0 ;  /* 0x0000020003007824 */ /* 0x008fc800078e0200 */
[C---:B------:R-:W-:Y:S01]  /*0090*/  VIADD R3, R0.reuse, 0x2 ;  /* 0x0000000200037836 */ /* 0x040fe20000000000 */
[----:B------:R-:W-:Y:S01]  /*00a0*/  IADD3 R4, R0, 0x3, RZ ;  /* 0x0000000300047810 */ /* 0x000fe20007ffe0ff */
[----:B------:R-:W-:Y:S02]  /*00b0*/  VIADD R2, R0, 0x1 ;  /* 0x0000000100027836 */ /* 0x000fe40000000000 */
[----:B------:R-:W-:-:S04]  /*00c0*/  IMAD.HI R8, R3, 0x2e8ba2e9, RZ ;  /* 0x2e8ba2e903087827 */ /* 0x000fc800078e02ff */
[----:B------:R-:W-:Y:S01]  /*00d0*/  IMAD.HI R5, R0, 0x2e8ba2e9, RZ ;  /* 0x2e8ba2e900057827 */ /* 0x000fe200078e02ff */
[----:B------:R-:W-:-:S03]  /*00e0*/  SHF.R.S32.HI R9, RZ, 0x1, R8 ;  /* 0x00000001ff097819 */ /* 0x000fc60000011408 */
[----:B------:R-:W-:Y:S01]  /*00f0*/  IMAD.HI R6, R2, 0x2e8ba2e9, RZ ;  /* 0x2e8ba2e902067827 */ /* 0x000fe200078e02ff */
[----:B------:R-:W-:Y:S01]  /*0100*/  LEA.HI R9, R8, R9, RZ, 0x1 ;  /* 0x0000000908097211 */ /* 0x000fe200078f08ff */
[----:B------:R-:W1:Y:S02]  /*0110*/  LDC.64 R2, c[0x0][0x210] ;  /* 0x00008400ff027b82 */ /* 0x000e640000000a00 */
[----:B------:R-:W-:Y:S01]  /*0120*/  IMAD.HI R10, R4, 0x2e8ba2e9, RZ ;  /* 0x2e8ba2e9040a7827 */ /* 0x000fe200078e02ff */
[----:B------:R-:W-:Y:S02]  /*0130*/  SHF.R.S32.HI R4, RZ, 0x1, R5 ;  /* 0x00000001ff047819 */ /* 0x000fe40000011405 */
[----:B------:R-:W-:Y:S02]  /*0140*/  SHF.R.S32.HI R7, RZ, 0x1, R6 ;  /* 0x00000001ff077819 */ /* 0x000fe40000011406 */
[----:B------:R-:W-:Y:S02]  /*0150*/  SHF.R.S32.HI R11, RZ, 0x1, R10 ;  /* 0x00000001ff0b7819 */ /* 0x000fe4000001140a */
[----:B------:R-:W-:-:S02]  /*0160*/  LEA.HI R4, R5, R4, RZ, 0x1 ;  /* 0x0000000405047211 */ /* 0x000fc400078f08ff */
[----:B------:R-:W-:Y:S02]  /*0170*/  SHF.R.S32.HI R8, RZ, 0x1f, R9 ;  /* 0x0000001fff087819 */ /* 0x000fe40000011409 */
[----:B------:R-:W-:Y:S02]  /*0180*/  LEA.HI R7, R6, R7, RZ, 0x1 ;  /* 0x0000000706077211 */ /* 0x000fe400078f08ff */
[----:B------:R-:W-:Y:S02]  /*0190*/  LEA.HI R10, R10, R11, RZ, 0x1 ;  /* 0x0000000b0a0a7211 */ /* 0x000fe400078f08ff */
[----:B------:R-:W-:Y:S02]  /*01a0*/  SHF.R.S32.HI R5, RZ, 0x1f, R4 ;  /* 0x0000001fff057819 */ /* 0x000fe40000011404 */
[----:B------:R-:W-:Y:S02]  /*01b0*/  LEA.HI R8, R8, R9, RZ, 0xa ;  /* 0x0000000908087211 */ /* 0x000fe400078f50ff */
[----:B------:R-:W-:-:S02]  /*01c0*/  SHF.R.S32.HI R6, RZ, 0x1f, R7 ;  /* 0x0000001fff067819 */ /* 0x000fc40000011407 */
[----:B------:R-:W-:Y:S01]  /*01d0*/  SHF.R.S32.HI R11, RZ, 0x1f, R10 ;  /* 0x0000001fff0b7819 */ /* 0x000fe2000001140a */
[----:B-1----:R-:W-:Y:S01]  /*01e0*/  IMAD.WIDE R2, R0, 0x4, R2 ;  /* 0x0000000400027825 */ /* 0x002fe200078e0202 */
[----:B------:R-:W-:Y:S02]  /*01f0*/  LEA.HI R5, R5, R4, RZ, 0xa ;  /* 0x0000000405057211 */ /* 0x000fe400078f50ff */
[----:B------:R-:W-:Y:S02]  /*0200*/  LOP3.LUT R8, R8, 0xfffffc00, RZ, 0xc0, !PT ;  /* 0xfffffc0008087812 */ /* 0x000fe400078ec0ff */
[----:B------:R-:W-:Y:S02]  /*0210*/  LEA.HI R6, R6, R7, RZ, 0xa ;  /* 0x0000000706067211 */ /* 0x000fe400078f50ff */
[----:B------:R-:W-:Y:S02]  /*0220*/  LEA.HI R11, R11, R10, RZ, 0xa ;  /* 0x0000000a0b0b7211 */ /* 0x000fe400078f50ff */
[----:B------:R-:W-:-:S02]  /*0230*/  LOP3.LUT R5, R5, 0xfffffc00, RZ, 0xc0, !PT ;  /* 0xfffffc0005057812 */ /* 0x000fc400078ec0ff */
[----:B------:R-:W-:Y:S02]  /*0240*/  LOP3.LUT R6, R6, 0xfffffc00, RZ, 0xc0, !PT ;  /* 0xfffffc0006067812 */ /* 0x000fe400078ec0ff */
[----:B------:R-:W-:Y:S01]  /*0250*/  IADD3 R19, R9, -R8, RZ ;  /* 0x8000000809137210 */ /* 0x000fe20007ffe0ff */
[----:B------:R-:W-:Y:S01]  /*0260*/  IMAD.IADD R13, R4, 0x1, -R5 ;  /* 0x00000001040d7824 */ /* 0x000fe200078e0a05 */
[----:B------:R-:W-:Y:S01]  /*0270*/  LOP3.LUT R21, R11, 0xfffffc00, RZ, 0xc0, !PT ;  /* 0xfffffc000b157812 */ /* 0x000fe200078ec0ff */
[----:B------:R-:W1:Y:S01]  /*0280*/  LDC.64 R8, c[0x0][0x220] ;  /* 0x00008800ff087b82 */ /* 0x000e620000000a00 */
[----:B------:R-:W-:Y:S02]  /*0290*/  IMAD.IADD R11, R7, 0x1, -R6 ;  /* 0x00000001070b7824 */ /* 0x000fe400078e0a06 */
[----:B--2---:R-:W-:Y:S01]  /*02a0*/  IMAD.WIDE R14, R13, 0x4, R24 ;  /* 0x000000040d0e7825 */ /* 0x004fe200078e0218 */
[----:B------:R-:W2:Y:S03]  /*02b0*/  LDG.E.128 R4, desc[UR4][R2.64] ;  /* 0x0000000402047981 */ /* 0x000ea6000c1e1d00 */
[----:B------:R-:W-:-:S02]  /*02c0*/  IMAD.IADD R21, R10, 0x1, -R21 ;  /* 0x000000010a157824 */ /* 0x000fc400078e0a15 */
[--C-:B------:R-:W-:Y:S01]  /*02d0*/  IMAD.WIDE R26, R11, 0x4, R24.reuse ;  /* 0x000000040b1a7825 */ /* 0x100fe200078e0218 */
[----:B------:R-:W2:Y:S03]  /*02e0*/  LDG.E.EL R15, desc[UR4][R14.64] ;  /* 0x000000040e0f7981 */ /* 0x000ea6000c2e1900 */
[----:B------:R-:W-:-:S04]  /*02f0*/  IMAD.WIDE R22, R19, 0x4, R24 ;  /* 0x0000000413167825 */ /* 0x000fc800078e0218 */
[----:B------:R-:W-:Y:S01]  /*0300*/  IMAD.WIDE R24, R21, 0x4, R24 ;  /* 0x0000000415187825 */ /* 0x000fe200078e0218 */
[----:B------:R-:W3:Y:S04]  /*0310*/  LDG.E.EL R17, desc[UR4][R22.64] ;  /* 0x0000000416117981 */ /* 0x000ee8000c2e1900 */
[----:B------:R-:W4:Y:S04]  /*0320*/  LDG.E.EL R14, desc[UR4][R26.64] ;  /* 0x000000041a0e7981 */ /* 0x000f28000c2e1900 */
[----:B------:R-:W5:Y:S01]  /*0330*/  LDG.E.EL R16, desc[UR4][R24.64] ;  /* 0x0000000418107981 */ /* 0x000f62000c2e1900 */
[----:B-1----:R-:W-:-:S04]  /*0340*/  IMAD.WIDE R10, R11, 0x4, R8 ;  /* 0x000000040b0a7825 */ /* 0x002fc800078e0208 */
[--C-:B------:R-:W-:Y:S02]  /*0350*/  IMAD.WIDE R12, R13, 0x4, R8.reuse ;  /* 0x000000040d0c7825 */ /* 0x100fe400078e0208 */
[----:B------:R-:W5:Y:S02]  /*0360*/  LDG.E.EL R10, desc[UR4][R10.64] ;  /* 0x000000040a0a7981 */ /* 0x000f64000c2e1900 */
[--C-:B------:R-:W-:Y:S02]  /*0370*/  IMAD.WIDE R18, R19, 0x4, R8.reuse ;  /* 0x0000000413127825 */ /* 0x100fe400078e0208 */
[----:B------:R1:W5:Y:S02]  /*0380*/  LDG.E.EL R29, desc[UR4][R12.64] ;  /* 0x000000040c1d7981 */ /* 0x000364000c2e1900 */
[----:B------:R-:W-:Y:S02]  /*0390*/  IMAD.WIDE R8, R21, 0x4, R8 ;  /* 0x0000000415087825 */ /* 0x000fe400078e0208 */
[----:B------:R-:W5:Y:S01]  /*03a0*/  LDG.E.EL R19, desc[UR4][R18.64] ;  /* 0x0000000412137981 */ /* 0x000f62000c2e1900 */
[----:B------:R-:W1:Y:S03]  /*03b0*/  LDC.64 R20, c[0x0][0x230] ;  /* 0x00008c00ff147b82 */ /* 0x000e660000000a00 */
[----:B------:R1:W5:Y:S02]  /*03c0*/  LDG.E.EL R28, desc[UR4][R8.64] ;  /* 0x00000004081c7981 */ /* 0x000364000c2e1900 */
[----:B01----:R-:W-:Y:S01]  /*03d0*/  IMAD.WIDE R20, R0, 0x4, R20 ;  /* 0x0000000400147825 */ /* 0x003fe200078e0214 */
[----:B--2---:R-:W-:-:S02]  /*03e0*/  FSETP.GT.AND P3, PT, R4, -R15, PT ;  /* 0x8000000f0400720b */ /* 0x004fc40003f64000 */
[----:B---3--:R-:W-:Y:S02]  /*03f0*/  FSETP.GT.AND P1, PT, R6, -R17, PT ;  /* 0x800000110600720b */ /* 0x008fe40003f24000 */
[----:B----4-:R-:W-:Y:S02]  /*0400*/  FSETP.GT.AND P2, PT, R5, -R14, PT ;  /* 0x8000000e0500720b */ /* 0x010fe40003f44000 */
[----:B-----5:R-:W-:Y:S02]  /*0410*/  FSETP.GT.AND P0, PT, R7, -R16, PT ;  /* 0x800000100700720b */ /* 0x020fe40003f04000 */
[----:B------:R-:W-:Y:S02]  /*0420*/  SEL R12, RZ, 0x1, !P1 ;  /* 0x00000001ff0c7807 */ /* 0x000fe40004800000 */
[----:B------:R-:W-:Y:S01]  /*0430*/  SEL R11, RZ, 0x1, !P0 ;  /* 0x00000001ff0b7807 */ /* 0x000fe20004000000 */
[----:B------:R-:W-:Y:S01]  /*0440*/  FADD R5, R5, R14 ;  /* 0x0000000e05057221 */ /* 0x000fe20000000000 */
[----:B------:R-:W-:-:S02]  /*0450*/  SEL R22, RZ, 0x1, !P3 ;  /* 0x00000001ff167807 */ /* 0x000fc40005800000 */
[----:B------:R-:W-:Y:S01]  /*0460*/  SEL R23, RZ, 0x1, !P2 ;  /* 0x00000001ff177807 */ /* 0x000fe20005000000 */
[----:B------:R-:W-:Y:S01]  /*0470*/  FADD R4, R4, R15 ;  /* 0x0000000f04047221 */ /* 0x000fe20000000000 */
[----:B------:R-:W-:Y:S01]  /*0480*/  FADD R6, R6, R17 ;  /* 0x0000001106067221 */ /* 0x000fe20000000000 */
[----:B------:R-:W-:Y:S01]  /*0490*/  FADD R7, R7, R16 ;  /* 0x0000001007077221 */ /* 0x000fe20000000000 */
[----:B------:R-:W-:Y:S01]  /*04a0*/  PRMT R11, R12, 0x3340, R11 ;  /* 0x000033400c0b7816 */ /* 0x000fe2000000000b */
[----:B------:R-:W-:Y:S01]  /*04b0*/  @!P2 FMUL R5, R5, 0.10000000149011611938 ;  /* 0x3dcccccd0505a820 */ /* 0x000fe20000400000 */
[----:B------:R-:W-:Y:S02]  /*04c0*/  PRMT R22, R22, 0x3340, R23 ;  /* 0x0000334016167816 */ /* 0x000fe40000000017 */
[----:B------:R-:W-:Y:S01]  /*04d0*/  IADD3 R12, P4, R0, UR6, RZ ;  /* 0x00000006000c7c10 */ /* 0x000fe2000ff9e0ff */
[----:B------:R-:W-:Y:S01]  /*04e0*/  @!P3 FMUL R4, R4, 0.10000000149011611938 ;  /* 0x3dcccccd0404b820 */ /* 0x000fe20000400000 */
[----:B------:R-:W-:Y:S01]  /*04f0*/  @!P1 FMUL R6, R6, 0.10000000149011611938 ;  /* 0x3dcccccd06069820 */ /* 0x000fe20000400000 */
[----:B------:R-:W-:Y:S01]  /*0500*/  @!P0 FMUL R7, R7, 0.10000000149011611938 ;  /* 0x3dcccccd07078820 */ /* 0x000fe20000400000 */
[----:B------:R-:W-:Y:S01]  /*0510*/  PRMT R15, R22, 0x5410, R11 ;  /* 0x00005410160f7816 */ /* 0x000fe2000000000b */
[----:B------:R-:W-:Y:S01]  /*0520*/  FADD R9, R10, R5 ;  /* 0x000000050a097221 */ /* 0x000fe20000000000 */
[----:B------:R-:W-:Y:S01]  /*0530*/  LEA.HI.X.SX32 R13, R0, UR7, 0x1, P4 ;  /* 0x00000007000d7c11 */ /* 0x000fe2000a0f0eff */
[----:B------:R-:W-:Y:S01]  /*0540*/  FADD R8, R29, R4 ;  /* 0x000000041d087221 */ /* 0x000fe20000000000 */
[----:B------:R-:W-:Y:S01]  /*0550*/  FADD R10, R19, R6 ;  /* 0x00000006130a7221 */ /* 0x000fe20000000000 */
[----:B------:R-:W-:-:S02]  /*0560*/  FADD R11, R28, R7 ;  /* 0x000000071c0b7221 */ /* 0x000fc40000000000 */
[----:B------:R-:W-:Y:S04]  /*0570*/  STG.E desc[UR4][R12.64], R15 ;  /* 0x0000000f0c007986 */ /* 0x000fe8000c101904 */
[----:B------:R-:W-:Y:S04]  /*0580*/  STG.E.128 desc[UR4][R2.64], R4 ;  /* 0x0000000402007986 */ /* 0x000fe8000c101d04 */
[----:B------:R-:W-:Y:S01]  /*0590*/  STG.E.128 desc[UR4][R20.64], R8 ;  /* 0x0000000814007986 */ /* 0x000fe2000c101d04 */
[----:B------:R-:W-:Y:S05]  /*05a0*/  EXIT ;  /* 0x000000000000794d */ /* 0x000fea0003800000 */
.L_x_0:
[----:B------:R-:W-:-:S00]  /*05b0*/  BRA `(.L_x_0) ;  /* 0xfffffffc00fc7947 */ /* 0x000fc0000383ffff */
[----:B------:R-:W-:-:S00]  /*05c0*/  NOP ;  /* 0x0000000000007918 */ /* 0x000fc00000000000 */
        /* <DEDUP_REMOVED lines=11> */
.L_x_1:


//--------------------- .nv.constant0.triton_poi_fused_add_convolution_leaky_relu_36 --------------------------
	.section	.nv.constant0.triton_poi_fused_add_convolution_leaky_relu_36,"a",@progbits
	.sectionflags	@""
	.align	4
.nv.constant0.triton_poi_fused_add_convolution_leaky_relu_36:
	.zero		572
